//
// Generated by NVIDIA NVVM Compiler
//
// Compiler Build ID: CL-36424714
// Cuda compilation tools, release 13.0, V13.0.88
// Based on NVVM 20.0.0
//

.version 9.0
.target sm_100
.address_size 64

	// .globl	_Z12matrixMulAddPKfS0_S0_Pfi

.visible .entry _Z12matrixMulAddPKfS0_S0_Pfi(
	.param .u64 .ptr .align 1 _Z12matrixMulAddPKfS0_S0_Pfi_param_0,
	.param .u64 .ptr .align 1 _Z12matrixMulAddPKfS0_S0_Pfi_param_1,
	.param .u64 .ptr .align 1 _Z12matrixMulAddPKfS0_S0_Pfi_param_2,
	.param .u64 .ptr .align 1 _Z12matrixMulAddPKfS0_S0_Pfi_param_3,
	.param .u32 _Z12matrixMulAddPKfS0_S0_Pfi_param_4
)
{
	.reg .pred 	%p<10>;
	.reg .b32 	%r<35>;
	.reg .b32 	%f<114>;
	.reg .b64 	%rd<50>;

	ld.param.u64 	%rd17, [_Z12matrixMulAddPKfS0_S0_Pfi_param_0];
	ld.param.u64 	%rd18, [_Z12matrixMulAddPKfS0_S0_Pfi_param_1];
	ld.param.u64 	%rd15, [_Z12matrixMulAddPKfS0_S0_Pfi_param_2];
	ld.param.u64 	%rd16, [_Z12matrixMulAddPKfS0_S0_Pfi_param_3];
	ld.param.u32 	%r17, [_Z12matrixMulAddPKfS0_S0_Pfi_param_4];
	cvta.to.global.u64 	%rd1, %rd18;
	cvta.to.global.u64 	%rd2, %rd17;
	setp.lt.s32 	%p1, %r17, 1;
	mov.f32 	%f113, 0f00000000;
	@%p1 bra 	$L__BB0_13;
	mov.u32 	%r19, %tid.y;
	mov.u32 	%r20, %ctaid.y;
	mov.u32 	%r21, %ntid.y;
	mad.lo.s32 	%r22, %r21, %r20, %r19;
	mul.lo.s32 	%r1, %r17, %r22;
	and.b32  	%r2, %r17, 15;
	setp.lt.u32 	%p2, %r17, 16;
	mov.f32 	%f113, 0f00000000;
	mov.b32 	%r32, 0;
	@%p2 bra 	$L__BB0_4;
	and.b32  	%r32, %r17, 2147483632;
	neg.s32 	%r30, %r32;
	mul.wide.u32 	%rd19, %r1, 4;
	add.s64 	%rd20, %rd19, %rd2;
	add.s64 	%rd47, %rd20, 32;
	add.s64 	%rd46, %rd1, 32;
	mov.f32 	%f113, 0f00000000;
$L__BB0_3:
	.pragma "nounroll";
	ld.global.f32 	%f18, [%rd47+-32];
	ld.global.f32 	%f19, [%rd46+-32];
	fma.rn.f32 	%f20, %f18, %f19, %f113;
	ld.global.f32 	%f21, [%rd47+-28];
	ld.global.f32 	%f22, [%rd46+-28];
	fma.rn.f32 	%f23, %f21, %f22, %f20;
	ld.global.f32 	%f24, [%rd47+-24];
	ld.global.f32 	%f25, [%rd46+-24];
	fma.rn.f32 	%f26, %f24, %f25, %f23;
	ld.global.f32 	%f27, [%rd47+-20];
	ld.global.f32 	%f28, [%rd46+-20];
	fma.rn.f32 	%f29, %f27, %f28, %f26;
	ld.global.f32 	%f30, [%rd47+-16];
	ld.global.f32 	%f31, [%rd46+-16];
	fma.rn.f32 	%f32, %f30, %f31, %f29;
	ld.global.f32 	%f33, [%rd47+-12];
	ld.global.f32 	%f34, [%rd46+-12];
	fma.rn.f32 	%f35, %f33, %f34, %f32;
	ld.global.f32 	%f36, [%rd47+-8];
	ld.global.f32 	%f37, [%rd46+-8];
	fma.rn.f32 	%f38, %f36, %f37, %f35;
	ld.global.f32 	%f39, [%rd47+-4];
	ld.global.f32 	%f40, [%rd46+-4];
	fma.rn.f32 	%f41, %f39, %f40, %f38;
	ld.global.f32 	%f42, [%rd47];
	ld.global.f32 	%f43, [%rd46];
	fma.rn.f32 	%f44, %f42, %f43, %f41;
	ld.global.f32 	%f45, [%rd47+4];
	ld.global.f32 	%f46, [%rd46+4];
	fma.rn.f32 	%f47, %f45, %f46, %f44;
	ld.global.f32 	%f48, [%rd47+8];
	ld.global.f32 	%f49, [%rd46+8];
	fma.rn.f32 	%f50, %f48, %f49, %f47;
	ld.global.f32 	%f51, [%rd47+12];
	ld.global.f32 	%f52, [%rd46+12];
	fma.rn.f32 	%f53, %f51, %f52, %f50;
	ld.global.f32 	%f54, [%rd47+16];
	ld.global.f32 	%f55, [%rd46+16];
	fma.rn.f32 	%f56, %f54, %f55, %f53;
	ld.global.f32 	%f57, [%rd47+20];
	ld.global.f32 	%f58, [%rd46+20];
	fma.rn.f32 	%f59, %f57, %f58, %f56;
	ld.global.f32 	%f60, [%rd47+24];
	ld.global.f32 	%f61, [%rd46+24];
	fma.rn.f32 	%f62, %f60, %f61, %f59;
	ld.global.f32 	%f63, [%rd47+28];
	ld.global.f32 	%f64, [%rd46+28];
	fma.rn.f32 	%f113, %f63, %f64, %f62;
	add.s32 	%r30, %r30, 16;
	add.s64 	%rd47, %rd47, 64;
	add.s64 	%rd46, %rd46, 64;
	setp.ne.s32 	%p3, %r30, 0;
	@%p3 bra 	$L__BB0_3;
$L__BB0_4:
	setp.eq.s32 	%p4, %r2, 0;
	@%p4 bra 	$L__BB0_13;
	and.b32  	%r8, %r17, 7;
	setp.lt.u32 	%p5, %r2, 8;
	@%p5 bra 	$L__BB0_7;
	add.s32 	%r23, %r32, %r1;
	mul.wide.u32 	%rd21, %r23, 4;
	add.s64 	%rd22, %rd2, %rd21;
	ld.global.f32 	%f66, [%rd22];
	cvt.u64.u32 	%rd23, %r32;
	mul.wide.u32 	%rd24, %r32, 4;
	add.s64 	%rd25, %rd1, %rd24;
	ld.global.f32 	%f67, [%rd25];
	fma.rn.f32 	%f68, %f66, %f67, %f113;
	cvt.u64.u32 	%rd26, %r1;
	add.s64 	%rd27, %rd23, %rd26;
	shl.b64 	%rd28, %rd27, 2;
	add.s64 	%rd29, %rd2, %rd28;
	ld.global.f32 	%f69, [%rd29+4];
	ld.global.f32 	%f70, [%rd25+4];
	fma.rn.f32 	%f71, %f69, %f70, %f68;
	ld.global.f32 	%f72, [%rd29+8];
	ld.global.f32 	%f73, [%rd25+8];
	fma.rn.f32 	%f74, %f72, %f73, %f71;
	ld.global.f32 	%f75, [%rd29+12];
	ld.global.f32 	%f76, [%rd25+12];
	fma.rn.f32 	%f77, %f75, %f76, %f74;
	ld.global.f32 	%f78, [%rd29+16];
	ld.global.f32 	%f79, [%rd25+16];
	fma.rn.f32 	%f80, %f78, %f79, %f77;
	ld.global.f32 	%f81, [%rd29+20];
	ld.global.f32 	%f82, [%rd25+20];
	fma.rn.f32 	%f83, %f81, %f82, %f80;
	ld.global.f32 	%f84, [%rd29+24];
	ld.global.f32 	%f85, [%rd25+24];
	fma.rn.f32 	%f86, %f84, %f85, %f83;
	ld.global.f32 	%f87, [%rd29+28];
	ld.global.f32 	%f88, [%rd25+28];
	fma.rn.f32 	%f113, %f87, %f88, %f86;
	add.s32 	%r32, %r32, 8;
$L__BB0_7:
	setp.eq.s32 	%p6, %r8, 0;
	@%p6 bra 	$L__BB0_13;
	and.b32  	%r11, %r17, 3;
	setp.lt.u32 	%p7, %r8, 4;
	@%p7 bra 	$L__BB0_10;
	add.s32 	%r24, %r32, %r1;
	mul.wide.u32 	%rd30, %r24, 4;
	add.s64 	%rd31, %rd2, %rd30;
	ld.global.f32 	%f90, [%rd31];
	cvt.u64.u32 	%rd32, %r32;
	mul.wide.u32 	%rd33, %r32, 4;
	add.s64 	%rd34, %rd1, %rd33;
	ld.global.f32 	%f91, [%rd34];
	fma.rn.f32 	%f92, %f90, %f91, %f113;
	cvt.u64.u32 	%rd35, %r1;
	add.s64 	%rd36, %rd32, %rd35;
	shl.b64 	%rd37, %rd36, 2;
	add.s64 	%rd38, %rd2, %rd37;
	ld.global.f32 	%f93, [%rd38+4];
	ld.global.f32 	%f94, [%rd34+4];
	fma.rn.f32 	%f95, %f93, %f94, %f92;
	ld.global.f32 	%f96, [%rd38+8];
	ld.global.f32 	%f97, [%rd34+8];
	fma.rn.f32 	%f98, %f96, %f97, %f95;
	ld.global.f32 	%f99, [%rd38+12];
	ld.global.f32 	%f100, [%rd34+12];
	fma.rn.f32 	%f113, %f99, %f100, %f98;
	add.s32 	%r32, %r32, 4;
$L__BB0_10:
	setp.eq.s32 	%p8, %r11, 0;
	@%p8 bra 	$L__BB0_13;
	mul.wide.u32 	%rd39, %r32, 4;
	add.s64 	%rd49, %rd1, %rd39;
	add.s32 	%r25, %r32, %r1;
	mul.wide.u32 	%rd40, %r25, 4;
	add.s64 	%rd48, %rd2, %rd40;
	neg.s32 	%r34, %r11;
$L__BB0_12:
	.pragma "nounroll";
	ld.global.f32 	%f101, [%rd48];
	ld.global.f32 	%f102, [%rd49];
	fma.rn.f32 	%f113, %f101, %f102, %f113;
	add.s64 	%rd49, %rd49, 4;
	add.s64 	%rd48, %rd48, 4;
	add.s32 	%r34, %r34, 1;
	setp.ne.s32 	%p9, %r34, 0;
	@%p9 bra 	$L__BB0_12;
$L__BB0_13:
	cvta.to.global.u64 	%rd41, %rd15;
	cvta.to.global.u64 	%rd42, %rd16;
	mov.u32 	%r26, %tid.x;
	mov.u32 	%r27, %ctaid.x;
	mov.u32 	%r28, %ntid.x;
	mad.lo.s32 	%r29, %r28, %r27, %r26;
	mul.wide.s32 	%rd43, %r29, 4;
	add.s64 	%rd44, %rd41, %rd43;
	ld.global.f32 	%f103, [%rd44];
	add.f32 	%f104, %f113, %f103;
	add.s64 	%rd45, %rd42, %rd43;
	st.global.f32 	[%rd45], %f104;
	ret;

}


// ===== COMPILED SASS (sm_100) =====

	.target	sm_100

	.elftype	@"ET_EXEC"


//--------------------- .note.nv.tkinfo           --------------------------
	.section	.note.nv.tkinfo,"",@"SHT_NOTE"
	.sectionflags	@"SHF_NOTE_NV_TKINFO"
	.tkinfo
        /*0018*/ 	.word	0x00000002
        /*0030*/ 	.string	""
        /*0030*/ 	.string	"ptxas"
        /*0030*/ 	.string	"Cuda compilation tools, release 13.0, V13.0.88"
        /*0030*/ 	.string	"Build cuda_13.0.r13.0/compiler.36424714_0"
        /*0030*/ 	.string	"-arch sm_100 -m 64 "



//--------------------- .note.nv.cuinfo           --------------------------
	.section	.note.nv.cuinfo,"",@"SHT_NOTE"
	.sectionflags	@"SHF_NOTE_NV_CUINFO"
        /*0018*/ 	.short	0x0002
        /*001a*/ 	.short	0x0064
        /*001c*/ 	.short	0x0082
	.zero		2


//--------------------- .nv.info                  --------------------------
	.section	.nv.info,"",@"SHT_CUDA_INFO"
	.align	4


	//----- nvinfo : EIATTR_REGCOUNT
	.align		4
        /*0000*/ 	.byte	0x04, 0x2f
        /*0002*/ 	.short	(.L_1 - .L_0)
	.align		4
.L_0:
        /*0004*/ 	.word	index@(_Z12matrixMulAddPKfS0_S0_Pfi)
        /*0008*/ 	.word	0x0000001e


	//----- nvinfo : EIATTR_FRAME_SIZE
	.align		4
.L_1:
        /*000c*/ 	.byte	0x04, 0x11
        /*000e*/ 	.short	(.L_3 - .L_2)
	.align		4
.L_2:
        /*0010*/ 	.word	index@(_Z12matrixMulAddPKfS0_S0_Pfi)
        /*0014*/ 	.word	0x00000000


	//----- nvinfo : EIATTR_MIN_STACK_SIZE
	.align		4
.L_3:
        /*0018*/ 	.byte	0x04, 0x12
        /*001a*/ 	.short	(.L_5 - .L_4)
	.align		4
.L_4:
        /*001c*/ 	.word	index@(_Z12matrixMulAddPKfS0_S0_Pfi)
        /*0020*/ 	.word	0x00000000
.L_5:


//--------------------- .nv.compat                --------------------------
	.section	.nv.compat,"",@"SHT_CUDA_COMPAT_INFO"
	.align	4
        /*0000*/ 	.byte	0x02, 0x09, 0x00, 0x00, 0x02, 0x02, 0x01, 0x00, 0x02, 0x05, 0x05, 0x00, 0x03, 0x07, 0x01, 0x01
        /*0010*/ 	.byte	0x02, 0x03, 0x00, 0x00, 0x02, 0x06, 0x01, 0x00, 0x04, 0x0b, 0x08, 0x00, 0x09, 0x00, 0x00, 0x00
        /*0020*/ 	.byte	0x00, 0x00, 0x00, 0x00


//--------------------- .nv.info._Z12matrixMulAddPKfS0_S0_Pfi --------------------------
	.section	.nv.info._Z12matrixMulAddPKfS0_S0_Pfi,"",@"SHT_CUDA_INFO"
	.sectionflags	@""
	.align	4


	//----- nvinfo : EIATTR_CUDA_API_VERSION
	.align		4
        /*0000*/ 	.byte	0x04, 0x37
        /*0002*/ 	.short	(.L_7 - .L_6)
.L_6:
        /*0004*/ 	.word	0x00000082


	//----- nvinfo : EIATTR_KPARAM_INFO
	.align		4
.L_7:
        /*0008*/ 	.byte	0x04, 0x17
        /*000a*/ 	.short	(.L_9 - .L_8)
.L_8:
        /*000c*/ 	.word	0x00000000
        /*0010*/ 	.short	0x0004
        /*0012*/ 	.short	0x0020
        /*0014*/ 	.byte	0x00, 0xf0, 0x11, 0x00


	//----- nvinfo : EIATTR_KPARAM_INFO
	.align		4
.L_9:
        /*0018*/ 	.byte	0x04, 0x17
        /*001a*/ 	.short	(.L_11 - .L_10)
.L_10:
        /*001c*/ 	.word	0x00000000
        /*0020*/ 	.short	0x0003
        /*0022*/ 	.short	0x0018
        /*0024*/ 	.byte	0x00, 0xf5, 0x21, 0x00


	//----- nvinfo : EIATTR_KPARAM_INFO
	.align		4
.L_11:
        /*0028*/ 	.byte	0x04, 0x17
        /*002a*/ 	.short	(.L_13 - .L_12)
.L_12:
        /*002c*/ 	.word	0x00000000
        /*0030*/ 	.short	0x0002
        /*0032*/ 	.short	0x0010
        /*0034*/ 	.byte	0x00, 0xf5, 0x21, 0x00


	//----- nvinfo : EIATTR_KPARAM_INFO
	.align		4
.L_13:
        /*0038*/ 	.byte	0x04, 0x17
        /*003a*/ 	.short	(.L_15 - .L_14)
.L_14:
        /*003c*/ 	.word	0x00000000
        /*0040*/ 	.short	0x0001
        /*0042*/ 	.short	0x0008
        /*0044*/ 	.byte	0x00, 0xf5, 0x21, 0x00


	//----- nvinfo : EIATTR_KPARAM_INFO
	.align		4
.L_15:
        /*0048*/ 	.byte	0x04, 0x17
        /*004a*/ 	.short	(.L_17 - .L_16)
.L_16:
        /*004c*/ 	.word	0x00000000
        /*0050*/ 	.short	0x0000
        /*0052*/ 	.short	0x0000
        /*0054*/ 	.byte	0x00, 0xf5, 0x21, 0x00


	//----- nvinfo : EIATTR_SPARSE_MMA_MASK
	.align		4
.L_17:
        /*0058*/ 	.byte	0x03, 0x50
        /*005a*/ 	.short	0x0000


	//----- nvinfo : EIATTR_MAXREG_COUNT
	.align		4
        /*005c*/ 	.byte	0x03, 0x1b
        /*005e*/ 	.short	0x00ff


	//----- nvinfo : EIATTR_MERCURY_ISA_VERSION
	.align		4
        /*0060*/ 	.byte	0x03, 0x5f
        /*0062*/ 	.short	0x0101


	//----- nvinfo : EIATTR_VRC_CTA_INIT_COUNT
	.align		4
        /*0064*/ 	.byte	0x02, 0x4a
	.zero		1
	.zero		1


	//----- nvinfo : EIATTR_EXIT_INSTR_OFFSETS
	.align		4
        /*0068*/ 	.byte	0x04, 0x1c
        /*006a*/ 	.short	(.L_19 - .L_18)


	//   ....[0]....
.L_18:
        /*006c*/ 	.word	0x00000bc0


	//----- nvinfo : EIATTR_CBANK_PARAM_SIZE
	.align		4
.L_19:
        /*0070*/ 	.byte	0x03, 0x19
        /*0072*/ 	.short	0x0024


	//----- nvinfo : EIATTR_PARAM_CBANK
	.align		4
        /*0074*/ 	.byte	0x04, 0x0a
        /*0076*/ 	.short	(.L_21 - .L_20)
	.align		4
.L_20:
        /*0078*/ 	.word	index@(.nv.constant0._Z12matrixMulAddPKfS0_S0_Pfi)
        /*007c*/ 	.short	0x0380
        /*007e*/ 	.short	0x0024


	//----- nvinfo : EIATTR_SW_WAR
	.align		4
.L_21:
        /*0080*/ 	.byte	0x04, 0x36
        /*0082*/ 	.short	(.L_23 - .L_22)
.L_22:
        /*0084*/ 	.word	0x00000008
.L_23:


//--------------------- .nv.callgraph             --------------------------
	.section	.nv.callgraph,"",@"SHT_CUDA_CALLGRAPH"
	.align	4
	.sectionentsize	8
	.align		4
        /*0000*/ 	.word	0x00000000
	.align		4
        /*0004*/ 	.word	0xffffffff
	.align		4
        /*0008*/ 	.word	0x00000000
	.align		4
        /*000c*/ 	.word	0xfffffffe
	.align		4
        /*0010*/ 	.word	0x00000000
	.align		4
        /*0014*/ 	.word	0xfffffffd
	.align		4
        /*0018*/ 	.word	0x00000000
	.align		4
        /*001c*/ 	.word	0xfffffffc


//--------------------- .text._Z12matrixMulAddPKfS0_S0_Pfi --------------------------
	.section	.text._Z12matrixMulAddPKfS0_S0_Pfi,"ax",@progbits
	.align	128
        .global         _Z12matrixMulAddPKfS0_S0_Pfi
        .type           _Z12matrixMulAddPKfS0_S0_Pfi,@function
        .size           _Z12matrixMulAddPKfS0_S0_Pfi,(.L_x_7 - _Z12matrixMulAddPKfS0_S0_Pfi)
        .other          _Z12matrixMulAddPKfS0_S0_Pfi,@"STO_CUDA_ENTRY STV_DEFAULT"
_Z12matrixMulAddPKfS0_S0_Pfi:
.text._Z12matrixMulAddPKfS0_S0_Pfi:
[----:B------:R-:W-:Y:S01]  /*0000*/  LDC R1, c[0x0][0x37c] ;  /* 0x0000df00ff017b82 */ /* 0x000fe20000000800 */
[----:B------:R-:W0:Y:S01]  /*0010*/  LDCU UR6, c[0x0][0x3a0] ;  /* 0x00007400ff0677ac */ /* 0x000e220008000800 */
[----:B------:R-:W-:Y:S01]  /*0020*/  HFMA2 R14, -RZ, RZ, 0, 0 ;  /* 0x00000000ff0e7431 */ /* 0x000fe200000001ff */
[----:B------:R-:W1:Y:S01]  /*0030*/  LDCU.64 UR10, c[0x0][0x358] ;  /* 0x00006b00ff0a77ac */ /* 0x000e620008000a00 */
[----:B0-----:R-:W-:-:S09]  /*0040*/  UISETP.GE.AND UP0, UPT, UR6, 0x1, UPT ;  /* 0x000000010600788c */ /* 0x001fd2000bf06270 */
[----:B-1----:R-:W-:Y:S05]  /*0050*/  BRA.U !UP0, `(.L_x_0) ;  /* 0x0000000908ac7547 */ /* 0x002fea000b800000 */
[----:B------:R-:W0:Y:S01]  /*0060*/  S2R R7, SR_TID.Y ;  /* 0x0000000000077919 */ /* 0x000e220000002200 */
[----:B------:R-:W0:Y:S01]  /*0070*/  S2UR UR4, SR_CTAID.Y ;  /* 0x00000000000479c3 */ /* 0x000e220000002600 */
[----:B------:R-:W-:Y:S01]  /*0080*/  UISETP.GE.U32.AND UP1, UPT, UR6, 0x10, UPT ;  /* 0x000000100600788c */ /* 0x000fe2000bf26070 */
[----:B------:R-:W-:Y:S01]  /*0090*/  MOV R14, RZ ;  /* 0x000000ff000e7202 */ /* 0x000fe20000000f00 */
[----:B------:R-:W-:-:S04]  /*00a0*/  ULOP3.LUT UR7, UR6, 0xf, URZ, 0xc0, !UPT ;  /* 0x0000000f06077892 */ /* 0x000fc8000f8ec0ff */
[----:B------:R-:W-:Y:S01]  /*00b0*/  UISETP.NE.AND UP0, UPT, UR7, URZ, UPT ;  /* 0x000000ff0700728c */ /* 0x000fe2000bf05270 */
[----:B------:R-:W0:Y:S02]  /*00c0*/  LDC R0, c[0x0][0x364] ;  /* 0x0000d900ff007b82 */ /* 0x000e240000000800 */
[----:B0-----:R-:W-:Y:S01]  /*00d0*/  IMAD R7, R0, UR4, R7 ;  /* 0x0000000400077c24 */ /* 0x001fe2000f8e0207 */
[----:B------:R-:W-:-:S03]  /*00e0*/  MOV R0, RZ ;  /* 0x000000ff00007202 */ /* 0x000fc60000000f00 */
[----:B------:R-:W-:Y:S01]  /*00f0*/  IMAD R7, R7, UR6, RZ ;  /* 0x0000000607077c24 */ /* 0x000fe2000f8e02ff */
[----:B------:R-:W-:Y:S06]  /*0100*/  BRA.U !UP1, `(.L_x_1) ;  /* 0x0000000509107547 */ /* 0x000fec000b800000 */
[----:B------:R-:W0:Y:S01]  /*0110*/  LDC.64 R2, c[0x0][0x380] ;  /* 0x0000e000ff027b82 */ /* 0x000e220000000a00 */
[----:B------:R-:W1:Y:S01]  /*0120*/  LDCU.64 UR4, c[0x0][0x388] ;  /* 0x00007100ff0477ac */ /* 0x000e620008000a00 */
[----:B------:R-:W-:Y:S01]  /*0130*/  MOV R14, RZ ;  /* 0x000000ff000e7202 */ /* 0x000fe20000000f00 */
[----:B------:R-:W-:-:S04]  /*0140*/  ULOP3.LUT UR8, UR6, 0x7ffffff0, URZ, 0xc0, !UPT ;  /* 0x7ffffff006087892 */ /* 0x000fc8000f8ec0ff */
[----:B------:R-:W-:Y:S02]  /*0150*/  UIADD3 UR9, UPT, UPT, -UR8, URZ, URZ ;  /* 0x000000ff08097290 */ /* 0x000fe4000fffe1ff */
[----:B------:R-:W-:Y:S01]  /*0160*/  MOV R0, UR8 ;  /* 0x0000000800007c02 */ /* 0x000fe20008000f00 */
[----:B-1----:R-:W-:-:S04]  /*0170*/  UIADD3 UR4, UP1, UPT, UR4, 0x20, URZ ;  /* 0x0000002004047890 */ /* 0x002fc8000ff3e0ff */
[----:B------:R-:W-:Y:S01]  /*0180*/  UIADD3.X UR5, UPT, UPT, URZ, UR5, URZ, UP1, !UPT ;  /* 0x00000005ff057290 */ /* 0x000fe20008ffe4ff */
[----:B0-----:R-:W-:Y:S01]  /*0190*/  IMAD.WIDE.U32 R2, R7, 0x4, R2 ;  /* 0x0000000407027825 */ /* 0x001fe200078e0002 */
[----:B------:R-:W-:Y:S02]  /*01a0*/  MOV R4, UR4 ;  /* 0x0000000400047c02 */ /* 0x000fe40008000f00 */
[----:B------:R-:W-:Y:S02]  /*01b0*/  IADD3 R2, P0, PT, R2, 0x20, RZ ;  /* 0x0000002002027810 */ /* 0x000fe40007f1e0ff */
[----:B------:R-:W-:Y:S02]  /*01c0*/  MOV R5, UR5 ;  /* 0x0000000500057c02 */ /* 0x000fe40008000f00 */
[----:B------:R-:W-:-:S09]  /*01d0*/  IADD3.X R3, PT, PT, RZ, R3, RZ, P0, !PT ;  /* 0x00000003ff037210 */ /* 0x000fd200007fe4ff */
.L_x_2:
[----:B------:R-:W2:Y:S04]  /*01e0*/  LDG.E R17, desc[UR10][R2.64+-0x20] ;  /* 0xffffe00a02117981 */ /* 0x000ea8000c1e1900 */
[----:B------:R-:W2:Y:S04]  /*01f0*/  LDG.E R16, desc[UR10][R4.64+-0x20] ;  /* 0xffffe00a04107981 */ /* 0x000ea8000c1e1900 */
[----:B------:R-:W3:Y:S04]  /*0200*/  LDG.E R24, desc[UR10][R2.64+-0x1c] ;  /* 0xffffe40a02187981 */ /* 0x000ee8000c1e1900 */
[----:B------:R-:W3:Y:S04]  /*0210*/  LDG.E R26, desc[UR10][R4.64+-0x1c] ;  /* 0xffffe40a041a7981 */ /* 0x000ee8000c1e1900 */
[----:B------:R-:W4:Y:S04]  /*0220*/  LDG.E R18, desc[UR10][R2.64+-0x18] ;  /* 0xffffe80a02127981 */ /* 0x000f28000c1e1900 */
[----:B------:R-:W4:Y:S04]  /*0230*/  LDG.E R21, desc[UR10][R4.64+-0x18] ;  /* 0xffffe80a04157981 */ /* 0x000f28000c1e1900 */
[----:B------:R-:W5:Y:S04]  /*0240*/  LDG.E R23, desc[UR10][R2.64+-0x14] ;  /* 0xffffec0a02177981 */ /* 0x000f68000c1e1900 */
        /* <DEDUP_REMOVED lines=11> */
[----:B------:R-:W5:Y:S01]  /*0300*/  LDG.E R19, desc[UR10][R4.64+0x4] ;  /* 0x0000040a04137981 */ /* 0x000f62000c1e1900 */
[----:B--2---:R-:W-:-:S03]  /*0310*/  FFMA R17, R17, R16, R14 ;  /* 0x0000001011117223 */ /* 0x004fc6000000000e */
[----:B------:R-:W2:Y:S04]  /*0320*/  LDG.E R16, desc[UR10][R2.64+0x4] ;  /* 0x0000040a02107981 */ /* 0x000ea8000c1e1900 */
[----:B------:R-:W2:Y:S01]  /*0330*/  LDG.E R14, desc[UR10][R2.64+0x8] ;  /* 0x0000080a020e7981 */ /* 0x000ea2000c1e1900 */
[----:B---3--:R-:W-:-:S03]  /*0340*/  FFMA R27, R24, R26, R17 ;  /* 0x0000001a181b7223 */ /* 0x008fc60000000011 */
[----:B------:R-:W3:Y:S01]  /*0350*/  LDG.E R17, desc[UR10][R4.64+0x8] ;  /* 0x0000080a04117981 */ /* 0x000ee2000c1e1900 */
[----:B----4-:R-:W-:-:S03]  /*0360*/  FFMA R24, R18, R21, R27 ;  /* 0x0000001512187223 */ /* 0x010fc6000000001b */
[----:B------:R-:W4:Y:S04]  /*0370*/  LDG.E R18, desc[UR10][R2.64+0xc] ;  /* 0x00000c0a02127981 */ /* 0x000f28000c1e1900 */
[----:B------:R-:W4:Y:S01]  /*0380*/  LDG.E R21, desc[UR10][R4.64+0xc] ;  /* 0x00000c0a04157981 */ /* 0x000f22000c1e1900 */
[----:B-----5:R-:W-:-:S03]  /*0390*/  FFMA R27, R23, R20, R24 ;  /* 0x00000014171b7223 */ /* 0x020fc60000000018 */
[----:B------:R-:W5:Y:S04]  /*03a0*/  LDG.E R20, desc[UR10][R2.64+0x10] ;  /* 0x0000100a02147981 */ /* 0x000f68000c1e1900 */
[----:B------:R-:W5:Y:S01]  /*03b0*/  LDG.E R23, desc[UR10][R4.64+0x10] ;  /* 0x0000100a04177981 */ /* 0x000f62000c1e1900 */
[----:B------:R-:W-:-:S03]  /*03c0*/  FFMA R27, R22, R25, R27 ;  /* 0x00000019161b7223 */ /* 0x000fc6000000001b */
[----:B------:R-:W5:Y:S04]  /*03d0*/  LDG.E R22, desc[UR10][R2.64+0x14] ;  /* 0x0000140a02167981 */ /* 0x000f68000c1e1900 */
[----:B------:R-:W5:Y:S01]  /*03e0*/  LDG.E R25, desc[UR10][R4.64+0x14] ;  /* 0x0000140a04197981 */ /* 0x000f62000c1e1900 */
[----:B------:R-:W-:-:S03]  /*03f0*/  FFMA R27, R12, R15, R27 ;  /* 0x0000000f0c1b7223 */ /* 0x000fc6000000001b */
[----:B------:R-:W5:Y:S04]  /*0400*/  LDG.E R15, desc[UR10][R2.64+0x18] ;  /* 0x0000180a020f7981 */ /* 0x000f68000c1e1900 */
[----:B------:R-:W5:Y:S01]  /*0410*/  LDG.E R12, desc[UR10][R4.64+0x18] ;  /* 0x0000180a040c7981 */ /* 0x000f62000c1e1900 */
[----:B------:R-:W-:-:S03]  /*0420*/  FFMA R24, R6, R9, R27 ;  /* 0x0000000906187223 */ /* 0x000fc6000000001b */
[----:B------:R0:W5:Y:S04]  /*0430*/  LDG.E R6, desc[UR10][R2.64+0x1c] ;  /* 0x00001c0a02067981 */ /* 0x000168000c1e1900 */
[----:B------:R1:W5:Y:S01]  /*0440*/  LDG.E R9, desc[UR10][R4.64+0x1c] ;  /* 0x00001c0a04097981 */ /* 0x000362000c1e1900 */
[----:B------:R-:W-:-:S04]  /*0450*/  FFMA R11, R11, R8, R24 ;  /* 0x000000080b0b7223 */ /* 0x000fc80000000018 */
[----:B------:R-:W-:Y:S01]  /*0460*/  FFMA R11, R10, R13, R11 ;  /* 0x0000000d0a0b7223 */ /* 0x000fe2000000000b */
[----:B------:R-:W-:-:S04]  /*0470*/  UIADD3 UR9, UPT, UPT, UR9, 0x10, URZ ;  /* 0x0000001009097890 */ /* 0x000fc8000fffe0ff */
[----:B------:R-:W-:Y:S01]  /*0480*/  UISETP.NE.AND UP1, UPT, UR9, URZ, UPT ;  /* 0x000000ff0900728c */ /* 0x000fe2000bf25270 */
[----:B0-----:R-:W-:Y:S02]  /*0490*/  IADD3 R2, P0, PT, R2, 0x40, RZ ;  /* 0x0000004002027810 */ /* 0x001fe40007f1e0ff */
[----:B-1----:R-:W-:Y:S02]  /*04a0*/  IADD3 R4, P1, PT, R4, 0x40, RZ ;  /* 0x0000004004047810 */ /* 0x002fe40007f3e0ff */
[----:B------:R-:W-:Y:S02]  /*04b0*/  IADD3.X R3, PT, PT, RZ, R3, RZ, P0, !PT ;  /* 0x00000003ff037210 */ /* 0x000fe400007fe4ff */
[----:B------:R-:W-:Y:S01]  /*04c0*/  IADD3.X R5, PT, PT, RZ, R5, RZ, P1, !PT ;  /* 0x00000005ff057210 */ /* 0x000fe20000ffe4ff */
[----:B--2---:R-:W-:-:S04]  /*04d0*/  FFMA R11, R16, R19, R11 ;  /* 0x00000013100b7223 */ /* 0x004fc8000000000b */
[----:B---3--:R-:W-:-:S04]  /*04e0*/  FFMA R11, R14, R17, R11 ;  /* 0x000000110e0b7223 */ /* 0x008fc8000000000b */
[----:B----4-:R-:W-:-:S04]  /*04f0*/  FFMA R11, R18, R21, R11 ;  /* 0x00000015120b7223 */ /* 0x010fc8000000000b */
[----:B-----5:R-:W-:-:S04]  /*0500*/  FFMA R11, R20, R23, R11 ;  /* 0x00000017140b7223 */ /* 0x020fc8000000000b */
[----:B------:R-:W-:-:S04]  /*0510*/  FFMA R22, R22, R25, R11 ;  /* 0x0000001916167223 */ /* 0x000fc8000000000b */
[----:B------:R-:W-:-:S04]  /*0520*/  FFMA R15, R15, R12, R22 ;  /* 0x0000000c0f0f7223 */ /* 0x000fc80000000016 */
[----:B------:R-:W-:Y:S01]  /*0530*/  FFMA R14, R6, R9, R15 ;  /* 0x00000009060e7223 */ /* 0x000fe2000000000f */
[----:B------:R-:W-:Y:S06]  /*0540*/  BRA.U UP1, `(.L_x_2) ;  /* 0xfffffffd01247547 */ /* 0x000fec000b83ffff */
.L_x_1:
[----:B------:R-:W-:Y:S05]  /*0550*/  BRA.U !UP0, `(.L_x_0) ;  /* 0x00000005086c7547 */ /* 0x000fea000b800000 */
[----:B------:R-:W-:Y:S02]  /*0560*/  UISETP.GE.U32.AND UP0, UPT, UR7, 0x8, UPT ;  /* 0x000000080700788c */ /* 0x000fe4000bf06070 */
[----:B------:R-:W-:-:S04]  /*0570*/  ULOP3.LUT UR5, UR6, 0x7, URZ, 0xc0, !UPT ;  /* 0x0000000706057892 */ /* 0x000fc8000f8ec0ff */
[----:B------:R-:W-:-:S03]  /*0580*/  UISETP.NE.AND UP1, UPT, UR5, URZ, UPT ;  /* 0x000000ff0500728c */ /* 0x000fc6000bf25270 */
[----:B------:R-:W-:Y:S08]  /*0590*/  BRA.U !UP0, `(.L_x_3) ;  /* 0x00000001088c7547 */ /* 0x000ff0000b800000 */
[----:B------:R-:W0:Y:S01]  /*05a0*/  LDC.64 R8, c[0x0][0x380] ;  /* 0x0000e000ff087b82 */ /* 0x000e220000000a00 */
[----:B------:R-:W1:Y:S01]  /*05b0*/  LDCU.64 UR8, c[0x0][0x380] ;  /* 0x00007000ff0877ac */ /* 0x000e620008000a00 */
[CC--:B------:R-:W-:Y:S02]  /*05c0*/  IADD3 R3, PT, PT, R7.reuse, R0.reuse, RZ ;  /* 0x0000000007037210 */ /* 0x0c0fe40007ffe0ff */
[----:B------:R-:W-:-:S04]  /*05d0*/  IADD3 R6, P0, PT, R7, R0, RZ ;  /* 0x0000000007067210 */ /* 0x000fc80007f1e0ff */
[----:B------:R-:W2:Y:S01]  /*05e0*/  LDC.64 R4, c[0x0][0x388] ;  /* 0x0000e200ff047b82 */ /* 0x000ea20000000a00 */
[----:B0-----:R-:W-:Y:S01]  /*05f0*/  IMAD.WIDE.U32 R8, R3, 0x4, R8 ;  /* 0x0000000403087825 */ /* 0x001fe200078e0008 */
[----:B------:R-:W-:Y:S02]  /*0600*/  IADD3.X R3, PT, PT, RZ, RZ, RZ, P0, !PT ;  /* 0x000000ffff037210 */ /* 0x000fe400007fe4ff */
[----:B-1----:R-:W-:-:S03]  /*0610*/  LEA R2, P0, R6, UR8, 0x2 ;  /* 0x0000000806027c11 */ /* 0x002fc6000f8010ff */
[----:B------:R-:W3:Y:S01]  /*0620*/  LDG.E R9, desc[UR10][R8.64] ;  /* 0x0000000a08097981 */ /* 0x000ee2000c1e1900 */
[----:B------:R-:W-:Y:S01]  /*0630*/  LEA.HI.X R3, R6, UR9, R3, 0x2, P0 ;  /* 0x0000000906037c11 */ /* 0x000fe200080f1403 */
[----:B--2---:R-:W-:-:S04]  /*0640*/  IMAD.WIDE.U32 R4, R0, 0x4, R4 ;  /* 0x0000000400047825 */ /* 0x004fc800078e0004 */
[----:B------:R-:W2:Y:S04]  /*0650*/  LDG.E R11, desc[UR10][R2.64+0x4] ;  /* 0x0000040a020b7981 */ /* 0x000ea8000c1e1900 */
[----:B------:R-:W3:Y:S04]  /*0660*/  LDG.E R6, desc[UR10][R4.64] ;  /* 0x0000000a04067981 */ /* 0x000ee8000c1e1900 */
[----:B------:R-:W2:Y:S04]  /*0670*/  LDG.E R10, desc[UR10][R4.64+0x4] ;  /* 0x0000040a040a7981 */ /* 0x000ea8000c1e1900 */
        /* <DEDUP_REMOVED lines=12> */
[----:B------:R-:W-:Y:S01]  /*0740*/  IADD3 R0, PT, PT, R0, 0x8, RZ ;  /* 0x0000000800007810 */ /* 0x000fe20007ffe0ff */
[----:B---3--:R-:W-:-:S04]  /*0750*/  FFMA R6, R9, R6, R14 ;  /* 0x0000000609067223 */ /* 0x008fc8000000000e */
[----:B--2---:R-:W-:-:S04]  /*0760*/  FFMA R6, R11, R10, R6 ;  /* 0x0000000a0b067223 */ /* 0x004fc80000000006 */
[----:B----4-:R-:W-:-:S04]  /*0770*/  FFMA R6, R13, R12, R6 ;  /* 0x0000000c0d067223 */ /* 0x010fc80000000006 */
[----:B-----5:R-:W-:-:S04]  /*0780*/  FFMA R6, R15, R16, R6 ;  /* 0x000000100f067223 */ /* 0x020fc80000000006 */
[----:B------:R-:W-:-:S04]  /*0790*/  FFMA R6, R17, R18, R6 ;  /* 0x0000001211067223 */ /* 0x000fc80000000006 */
[----:B------:R-:W-:-:S04]  /*07a0*/  FFMA R6, R19, R20, R6 ;  /* 0x0000001413067223 */ /* 0x000fc80000000006 */
[----:B------:R-:W-:-:S04]  /*07b0*/  FFMA R6, R21, R8, R6 ;  /* 0x0000000815067223 */ /* 0x000fc80000000006 */
[----:B------:R-:W-:-:S07]  /*07c0*/  FFMA R14, R23, R22, R6 ;  /* 0x00000016170e7223 */ /* 0x000fce0000000006 */
.L_x_3:
        /* <DEDUP_REMOVED lines=22> */
[----:B------:R-:W5:Y:S01]  /*0930*/  LDG.E R16, desc[UR10][R4.64+0xc] ;  /* 0x00000c0a04107981 */ /* 0x000f62000c1e1900 */
[----:B------:R-:W-:Y:S01]  /*0940*/  IADD3 R0, PT, PT, R0, 0x4, RZ ;  /* 0x0000000400007810 */ /* 0x000fe20007ffe0ff */
[----:B---3--:R-:W-:-:S04]  /*0950*/  FFMA R6, R9, R6, R14 ;  /* 0x0000000609067223 */ /* 0x008fc8000000000e */
[----:B--2---:R-:W-:-:S04]  /*0960*/  FFMA R6, R11, R10, R6 ;  /* 0x0000000a0b067223 */ /* 0x004fc80000000006 */
[----:B----4-:R-:W-:-:S04]  /*0970*/  FFMA R6, R13, R12, R6 ;  /* 0x0000000c0d067223 */ /* 0x010fc80000000006 */
[----:B-----5:R-:W-:-:S07]  /*0980*/  FFMA R14, R15, R16, R6 ;  /* 0x000000100f0e7223 */ /* 0x020fce0000000006 */
.L_x_4:
[----:B------:R-:W-:Y:S05]  /*0990*/  BRA.U !UP1, `(.L_x_0) ;  /* 0x00000001095c7547 */ /* 0x000fea000b800000 */
[----:B------:R-:W0:Y:S01]  /*09a0*/  LDC.64 R2, c[0x0][0x388] ;  /* 0x0000e200ff027b82 */ /* 0x000e220000000a00 */
[----:B------:R-:W-:Y:S01]  /*09b0*/  IADD3 R7, PT, PT, R7, R0, RZ ;  /* 0x0000000007077210 */ /* 0x000fe20007ffe0ff */
[----:B------:R-:W-:-:S06]  /*09c0*/  UIADD3 UR4, UPT, UPT, -UR4, URZ, URZ ;  /* 0x000000ff04047290 */ /* 0x000fcc000fffe1ff */
[----:B------:R-:W1:Y:S01]  /*09d0*/  LDC.64 R4, c[0x0][0x380] ;  /* 0x0000e000ff047b82 */ /* 0x000e620000000a00 */
[----:B0-----:R-:W-:-:S03]  /*09e0*/  IMAD.WIDE.U32 R2, R0, 0x4, R2 ;  /* 0x0000000400027825 */ /* 0x001fc600078e0002 */
[----:B------:R-:W-:Y:S02]  /*09f0*/  MOV R6, R2 ;  /* 0x0000000200067202 */ /* 0x000fe40000000f00 */
[----:B------:R-:W-:Y:S01]  /*0a00*/  MOV R9, R3 ;  /* 0x0000000300097202 */ /* 0x000fe20000000f00 */
[----:B-1----:R-:W-:-:S03]  /*0a10*/  IMAD.WIDE.U32 R4, R7, 0x4, R4 ;  /* 0x0000000407047825 */ /* 0x002fc600078e0004 */
[----:B------:R-:W-:Y:S02]  /*0a20*/  MOV R2, R4 ;  /* 0x0000000400027202 */ /* 0x000fe40000000f00 */
[----:B------:R-:W-:-:S07]  /*0a30*/  MOV R7, R5 ;  /* 0x0000000500077202 */ /* 0x000fce0000000f00 */
.L_x_5:
[----:B------:R-:W-:Y:S02]  /*0a40*/  MOV R3, R7 ;  /* 0x0000000700037202 */ /* 0x000fe40000000f00 */
[----:B------:R-:W-:Y:S02]  /*0a50*/  MOV R4, R6 ;  /* 0x0000000600047202 */ /* 0x000fe40000000f00 */
[----:B------:R-:W-:Y:S02]  /*0a60*/  MOV R5, R9 ;  /* 0x0000000900057202 */ /* 0x000fe40000000f00 */
[----:B------:R0:W2:Y:S04]  /*0a70*/  LDG.E R3, desc[UR10][R2.64] ;  /* 0x0000000a02037981 */ /* 0x0000a8000c1e1900 */
[----:B------:R-:W2:Y:S01]  /*0a80*/  LDG.E R0, desc[UR10][R4.64] ;  /* 0x0000000a04007981 */ /* 0x000ea2000c1e1900 */
[----:B------:R-:W-:Y:S01]  /*0a90*/  UIADD3 UR4, UPT, UPT, UR4, 0x1, URZ ;  /* 0x0000000104047890 */ /* 0x000fe2000fffe0ff */
[----:B------:R-:W-:-:S03]  /*0aa0*/  IADD3 R6, P0, PT, R6, 0x4, RZ ;  /* 0x0000000406067810 */ /* 0x000fc60007f1e0ff */
[----:B------:R-:W-:Y:S01]  /*0ab0*/  UISETP.NE.AND UP0, UPT, UR4, URZ, UPT ;  /* 0x000000ff0400728c */ /* 0x000fe2000bf05270 */
[----:B0-----:R-:W-:Y:S02]  /*0ac0*/  IADD3 R2, P1, PT, R2, 0x4, RZ ;  /* 0x0000000402027810 */ /* 0x001fe40007f3e0ff */
[----:B------:R-:W-:Y:S02]  /*0ad0*/  IADD3.X R9, PT, PT, RZ, R9, RZ, P0, !PT ;  /* 0x00000009ff097210 */ /* 0x000fe400007fe4ff */
[----:B------:R-:W-:Y:S01]  /*0ae0*/  IADD3.X R7, PT, PT, RZ, R7, RZ, P1, !PT ;  /* 0x00000007ff077210 */ /* 0x000fe20000ffe4ff */
[----:B--2---:R-:W-:-:S03]  /*0af0*/  FFMA R14, R3, R0, R14 ;  /* 0x00000000030e7223 */ /* 0x004fc6000000000e */
[----:B------:R-:W-:Y:S05]  /*0b00*/  BRA.U UP0, `(.L_x_5) ;  /* 0xfffffffd00cc7547 */ /* 0x000fea000b83ffff */
.L_x_0:
[----:B------:R-:W0:Y:S01]  /*0b10*/  S2R R7, SR_TID.X ;  /* 0x0000000000077919 */ /* 0x000e220000002100 */
[----:B------:R-:W0:Y:S08]  /*0b20*/  S2UR UR4, SR_CTAID.X ;  /* 0x00000000000479c3 */ /* 0x000e300000002500 */
[----:B------:R-:W0:Y:S08]  /*0b30*/  LDC R0, c[0x0][0x360] ;  /* 0x0000d800ff007b82 */ /* 0x000e300000000800 */
[----:B------:R-:W1:Y:S08]  /*0b40*/  LDC.64 R2, c[0x0][0x390] ;  /* 0x0000e400ff027b82 */ /* 0x000e700000000a00 */
[----:B------:R-:W2:Y:S01]  /*0b50*/  LDC.64 R4, c[0x0][0x398] ;  /* 0x0000e600ff047b82 */ /* 0x000ea20000000a00 */
[----:B0-----:R-:W-:-:S04]  /*0b60*/  IMAD R7, R0, UR4, R7 ;  /* 0x0000000400077c24 */ /* 0x001fc8000f8e0207 */
[----:B-1----:R-:W-:-:S06]  /*0b70*/  IMAD.WIDE R2, R7, 0x4, R2 ;  /* 0x0000000407027825 */ /* 0x002fcc00078e0202 */
[----:B------:R-:W3:Y:S01]  /*0b80*/  LDG.E R3, desc[UR10][R2.64] ;  /* 0x0000000a02037981 */ /* 0x000ee2000c1e1900 */
[----:B--2---:R-:W-:-:S04]  /*0b90*/  IMAD.WIDE R4, R7, 0x4, R4 ;  /* 0x0000000407047825 */ /* 0x004fc800078e0204 */
[----:B---3--:R-:W-:-:S05]  /*0ba0*/  FADD R7, R3, R14 ;  /* 0x0000000e03077221 */ /* 0x008fca0000000000 */
[----:B------:R-:W-:Y:S01]  /*0bb0*/  STG.E desc[UR10][R4.64], R7 ;  /* 0x0000000704007986 */ /* 0x000fe2000c10190a */
[----:B------:R-:W-:Y:S05]  /*0bc0*/  EXIT ;  /* 0x000000000000794d */ /* 0x000fea0003800000 */
.L_x_6:
[----:B------:R-:W-:-:S00]  /*0bd0*/  BRA `(.L_x_6) ;  /* 0xfffffffc00fc7947 */ /* 0x000fc0000383ffff */
[----:B------:R-:W-:-:S00]  /*0be0*/  NOP ;  /* 0x0000000000007918 */ /* 0x000fc00000000000 */
        /* <DEDUP_REMOVED lines=9> */
.L_x_7:


//--------------------- .nv.shared.reserved.0     --------------------------
	.section	.nv.shared.reserved.0,"aw",@nobits
	.weak		__nv_reservedSMEM_offset_0_alias
	.size		__nv_reservedSMEM_offset_0_alias, 0, 64
	.other		__nv_reservedSMEM_offset_0_alias,@"STO_CUDA_RESERVED_SHARED STV_DEFAULT"
__nv_reservedSMEM_offset_0_alias:
	.zero		0
	.zero		64


//--------------------- .nv.constant0._Z12matrixMulAddPKfS0_S0_Pfi --------------------------
	.section	.nv.constant0._Z12matrixMulAddPKfS0_S0_Pfi,"a",@progbits
	.sectionflags	@""
	.align	4
.nv.constant0._Z12matrixMulAddPKfS0_S0_Pfi:
	.zero		932


//--------------------- SYMBOLS --------------------------

	.type		.nv.reservedSmem.offset0,@object
	.size		.nv.reservedSmem.offset0,0x4
